	.headerflags	@"EF_CUDA_TEXMODE_UNIFIED EF_CUDA_64BIT_ADDRESS EF_CUDA_ACCELERATORS EF_CUDA_SM90 EF_CUDA_VIRTUAL_SM(EF_CUDA_SM90)"
	.elftype	@"ET_EXEC"


//--------------------- .nv.info                  --------------------------
	.section	.nv.info,"",@"SHT_CUDA_INFO"
	.align	4


	//----- nvinfo : EIATTR_REGCOUNT
	.align		4
        /*0000*/ 	.byte	0x04, 0x2f
        /*0002*/ 	.short	(.L_1 - .L_0)
	.align		4
.L_0:
        /*0004*/ 	.word	index@(triton_poi_fused__unsafe_index_add_mul_relu_sub_51)
        /*0008*/ 	.word	0x00000022


	//----- nvinfo : EIATTR_MIN_STACK_SIZE
	.align		4
.L_1:
        /*000c*/ 	.byte	0x04, 0x12
        /*000e*/ 	.short	(.L_3 - .L_2)
	.align		4
.L_2:
        /*0010*/ 	.word	index@(triton_poi_fused__unsafe_index_add_mul_relu_sub_51)
        /*0014*/ 	.word	0x00000000


	//----- nvinfo : EIATTR_FRAME_SIZE
	.align		4
.L_3:
        /*0018*/ 	.byte	0x04, 0x11
        /*001a*/ 	.short	(.L_5 - .L_4)
	.align		4
.L_4:
        /*001c*/ 	.word	index@(triton_poi_fused__unsafe_index_add_mul_relu_sub_51)
        /*0020*/ 	.word	0x00000000


	//----- nvinfo : EIATTR_MIN_STACK_SIZE
	.align		4
.L_5:
        /*0024*/ 	.byte	0x04, 0x12
        /*0026*/ 	.short	(.L_7 - .L_6)
	.align		4
.L_6:
        /*0028*/ 	.word	index@(triton_poi_fused__unsafe_index_add_mul_relu_sub_51)
        /*002c*/ 	.word	0x00000000
.L_7:


//--------------------- .nv.info.triton_poi_fused__unsafe_index_add_mul_relu_sub_51 --------------------------
	.section	.nv.info.triton_poi_fused__unsafe_index_add_mul_relu_sub_51,"",@"SHT_CUDA_INFO"
	.sectionflags	@""
	.align	4


	//----- nvinfo : EIATTR_CUDA_API_VERSION
	.align		4
        /*0000*/ 	.byte	0x04, 0x37
        /*0002*/ 	.short	(.L_9 - .L_8)
.L_8:
        /*0004*/ 	.word	0x0000007c


	//----- nvinfo : EIATTR_KPARAM_INFO
	.align		4
.L_9:
        /*0008*/ 	.byte	0x04, 0x17
        /*000a*/ 	.short	(.L_11 - .L_10)
.L_10:
        /*000c*/ 	.word	0x00000000
        /*0010*/ 	.short	0x0006
        /*0012*/ 	.short	0x0030
        /*0014*/ 	.byte	0x00, 0xf0, 0x11, 0x00


	//----- nvinfo : EIATTR_KPARAM_INFO
	.align		4
.L_11:
        /*0018*/ 	.byte	0x04, 0x17
        /*001a*/ 	.short	(.L_13 - .L_12)
.L_12:
        /*001c*/ 	.word	0x00000000
        /*0020*/ 	.short	0x0005
        /*0022*/ 	.short	0x0028
        /*0024*/ 	.byte	0x00, 0xf4, 0x21, 0x00


	//----- nvinfo : EIATTR_KPARAM_INFO
	.align		4
.L_13:
        /*0028*/ 	.byte	0x04, 0x17
        /*002a*/ 	.short	(.L_15 - .L_14)
.L_14:
        /*002c*/ 	.word	0x00000000
        /*0030*/ 	.short	0x0004
        /*0032*/ 	.short	0x0020
        /*0034*/ 	.byte	0x00, 0xf4, 0x21, 0x00


	//----- nvinfo : EIATTR_KPARAM_INFO
	.align		4
.L_15:
        /*0038*/ 	.byte	0x04, 0x17
        /*003a*/ 	.short	(.L_17 - .L_16)
.L_16:
        /*003c*/ 	.word	0x00000000
        /*0040*/ 	.short	0x0003
        /*0042*/ 	.short	0x0018
        /*0044*/ 	.byte	0x00, 0xf4, 0x21, 0x00


	//----- nvinfo : EIATTR_KPARAM_INFO
	.align		4
.L_17:
        /*0048*/ 	.byte	0x04, 0x17
        /*004a*/ 	.short	(.L_19 - .L_18)
.L_18:
        /*004c*/ 	.word	0x00000000
        /*0050*/ 	.short	0x0002
        /*0052*/ 	.short	0x0010
        /*0054*/ 	.byte	0x00, 0xf4, 0x21, 0x00


	//----- nvinfo : EIATTR_KPARAM_INFO
	.align		4
.L_19:
        /*0058*/ 	.byte	0x04, 0x17
        /*005a*/ 	.short	(.L_21 - .L_20)
.L_20:
        /*005c*/ 	.word	0x00000000
        /*0060*/ 	.short	0x0001
        /*0062*/ 	.short	0x0008
        /*0064*/ 	.byte	0x00, 0xf4, 0x21, 0x00


	//----- nvinfo : EIATTR_KPARAM_INFO
	.align		4
.L_21:
        /*0068*/ 	.byte	0x04, 0x17
        /*006a*/ 	.short	(.L_23 - .L_22)
.L_22:
        /*006c*/ 	.word	0x00000000
        /*0070*/ 	.short	0x0000
        /*0072*/ 	.short	0x0000
        /*0074*/ 	.byte	0x00, 0xf4, 0x21, 0x00


	//----- nvinfo : EIATTR_SPARSE_MMA_MASK
	.align		4
.L_23:
        /*0078*/ 	.byte	0x03, 0x50
        /*007a*/ 	.short	0x0000


	//----- nvinfo : EIATTR_MAXREG_COUNT
	.align		4
        /*007c*/ 	.byte	0x03, 0x1b
        /*007e*/ 	.short	0x00ff


	//----- nvinfo : EIATTR_EXIT_INSTR_OFFSETS
	.align		4
        /*0080*/ 	.byte	0x04, 0x1c
        /*0082*/ 	.short	(.L_25 - .L_24)


	//   ....[0]....
.L_24:
        /*0084*/ 	.word	0x00000d40


	//----- nvinfo : EIATTR_REQNTID
	.align		4
.L_25:
        /*0088*/ 	.byte	0x04, 0x10
        /*008a*/ 	.short	(.L_27 - .L_26)
.L_26:
        /*008c*/ 	.word	0x00000080
        /*0090*/ 	.word	0x00000001
        /*0094*/ 	.word	0x00000001


	//----- nvinfo : EIATTR_CBANK_PARAM_SIZE
	.align		4
.L_27:
        /*0098*/ 	.byte	0x03, 0x19
        /*009a*/ 	.short	0x0034


	//----- nvinfo : EIATTR_PARAM_CBANK
	.align		4
        /*009c*/ 	.byte	0x04, 0x0a
        /*009e*/ 	.short	(.L_29 - .L_28)
	.align		4
.L_28:
        /*00a0*/ 	.word	index@(.nv.constant0.triton_poi_fused__unsafe_index_add_mul_relu_sub_51)
        /*00a4*/ 	.short	0x0210
        /*00a6*/ 	.short	0x0034


	//----- nvinfo : EIATTR_SW_WAR
	.align		4
.L_29:
        /*00a8*/ 	.byte	0x04, 0x36
        /*00aa*/ 	.short	(.L_31 - .L_30)
.L_30:
        /*00ac*/ 	.word	0x00000008
.L_31:


//--------------------- .nv.callgraph             --------------------------
	.section	.nv.callgraph,"",@"SHT_CUDA_CALLGRAPH"
	.align	4
	.sectionentsize	8
	.align		4
        /*0000*/ 	.word	0x00000000
	.align		4
        /*0004*/ 	.word	0xffffffff
	.align		4
        /*0008*/ 	.word	0x00000000
	.align		4
        /*000c*/ 	.word	0xfffffffe
	.align		4
        /*0010*/ 	.word	0x00000000
	.align		4
        /*0014*/ 	.word	0xfffffffd
	.align		4
        /*0018*/ 	.word	0x00000000
	.align		4
        /*001c*/ 	.word	0xfffffffc


//--------------------- .text.triton_poi_fused__unsafe_index_add_mul_relu_sub_51 --------------------------
	.section	.text.triton_poi_fused__unsafe_index_add_mul_relu_sub_51,"ax",@progbits
	.align	128
        .global         triton_poi_fused__unsafe_index_add_mul_relu_sub_51
        .type           triton_poi_fused__unsafe_index_add_mul_relu_sub_51,@function
        .size           triton_poi_fused__unsafe_index_add_mul_relu_sub_51,(.L_x_1 - triton_poi_fused__unsafe_index_add_mul_relu_sub_51)
        .other          triton_poi_fused__unsafe_index_add_mul_relu_sub_51,@"STO_CUDA_ENTRY STV_DEFAULT"
triton_poi_fused__unsafe_index_add_mul_relu_sub_51:
.text.triton_poi_fused__unsafe_index_add_mul_relu_sub_51:
[----:B------:R-:W-:Y:S01]  /*0000*/  LDC R1, c[0x0][0x28] ;  /* 0x00000a00ff017b82 */ /* 0x000fe20000000800 */
[----:B------:R-:W1:Y:S07]  /*0010*/  S2R R0, SR_TID.X ;  /* 0x0000000000007919 */ /* 0x000e6e0000002100 */
[----:B------:R-:W2:Y:S01]  /*0020*/  LDC.64 R4, c[0x0][0x210] ;  /* 0x00008400ff047b82 */ /* 0x000ea20000000a00 */
[----:B------:R-:W-:Y:S01]  /*0030*/  ULDC.64 UR4, c[0x0][0x208] ;  /* 0x0000820000047ab9 */ /* 0x000fe20000000a00 */
[----:B------:R-:W-:Y:S01]  /*0040*/  ULDC.64 UR6, c[0x0][0x220] ;  /* 0x0000880000067ab9 */ /* 0x000fe20000000a00 */
[----:B------:R-:W3:Y:S05]  /*0050*/  S2R R3, SR_CTAID.X ;  /* 0x0000000000037919 */ /* 0x000eea0000002500 */
[----:B------:R-:W4:Y:S08]  /*0060*/  LDC.64 R8, c[0x0][0x218] ;  /* 0x00008600ff087b82 */ /* 0x000f300000000a00 */
[----:B------:R-:W5:Y:S01]  /*0070*/  LDC.64 R30, c[0x0][0x228] ;  /* 0x00008a00ff1e7b82 */ /* 0x000f620000000a00 */
[----:B-1----:R-:W-:Y:S01]  /*0080*/  IMAD.SHL.U32 R0, R0, 0x4, RZ ;  /* 0x0000000400007824 */ /* 0x002fe200078e00ff */
[----:B---3--:R-:W-:-:S04]  /*0090*/  SHF.R.S32.HI R13, RZ, 0x15, R3 ;  /* 0x00000015ff0d7819 */ /* 0x008fc80000011403 */
[----:B------:R-:W-:Y:S02]  /*00a0*/  LOP3.LUT R0, R0, 0x1fc, RZ, 0xc0, !PT ;  /* 0x000001fc00007812 */ /* 0x000fe400078ec0ff */
[----:B------:R-:W-:-:S03]  /*00b0*/  SGXT R13, R13, 0x1 ;  /* 0x000000010d0d781a */ /* 0x000fc60000000200 */
[----:B------:R-:W-:-:S04]  /*00c0*/  IMAD R2, R3, 0x400, R0 ;  /* 0x0000040003027824 */ /* 0x000fc800078e0200 */
[----:B------:R-:W-:Y:S01]  /*00d0*/  VIADD R12, R2, 0x200 ;  /* 0x00000200020c7836 */ /* 0x000fe20000000000 */
[----:B------:R-:W-:-:S04]  /*00e0*/  SHF.R.S32.HI R3, RZ, 0x1f, R2 ;  /* 0x0000001fff037819 */ /* 0x000fc80000011402 */
[----:B------:R-:W-:Y:S02]  /*00f0*/  LEA.HI R6, R13, R12, RZ, 0x4 ;  /* 0x0000000c0d067211 */ /* 0x000fe400078f20ff */
[----:B------:R-:W-:Y:S02]  /*0100*/  LEA.HI R3, R3, R2, RZ, 0x4 ;  /* 0x0000000203037211 */ /* 0x000fe400078f20ff */
[----:B------:R-:W-:Y:S02]  /*0110*/  SHF.R.S32.HI R6, RZ, 0x4, R6 ;  /* 0x00000004ff067819 */ /* 0x000fe40000011406 */
[----:B------:R-:W-:Y:S02]  /*0120*/  SHF.R.S32.HI R0, RZ, 0x4, R3 ;  /* 0x00000004ff007819 */ /* 0x000fe40000011403 */
[----:B------:R-:W-:Y:S02]  /*0130*/  LEA.HI R10, R6, R6, RZ, 0x4 ;  /* 0x00000006060a7211 */ /* 0x000fe400078f20ff */
[----:B------:R-:W-:-:S02]  /*0140*/  LEA.HI R7, R0, R0, RZ, 0x4 ;  /* 0x0000000000077211 */ /* 0x000fc400078f20ff */
[----:B------:R-:W-:Y:S02]  /*0150*/  LOP3.LUT R11, R10, 0xfffffff0, RZ, 0xc0, !PT ;  /* 0xfffffff00a0b7812 */ /* 0x000fe400078ec0ff */
[----:B------:R-:W-:Y:S02]  /*0160*/  LOP3.LUT R7, R7, 0xfffffff0, RZ, 0xc0, !PT ;  /* 0xfffffff007077812 */ /* 0x000fe400078ec0ff */
[----:B------:R-:W-:Y:S01]  /*0170*/  LOP3.LUT R3, R3, 0xfffffff0, RZ, 0xc0, !PT ;  /* 0xfffffff003037812 */ /* 0x000fe200078ec0ff */
[----:B------:R-:W-:Y:S02]  /*0180*/  IMAD.IADD R11, R6, 0x1, -R11 ;  /* 0x00000001060b7824 */ /* 0x000fe400078e0a0b */
[----:B------:R-:W-:Y:S02]  /*0190*/  IMAD.IADD R7, R0, 0x1, -R7 ;  /* 0x0000000100077824 */ /* 0x000fe400078e0a07 */
[----:B--2---:R-:W-:-:S04]  /*01a0*/  IMAD.WIDE R14, R11, 0x8, R4 ;  /* 0x000000080b0e7825 */ /* 0x004fc800078e0204 */
[----:B------:R-:W-:Y:S02]  /*01b0*/  IMAD.WIDE R16, R7, 0x8, R4 ;  /* 0x0000000807107825 */ /* 0x000fe400078e0204 */
[----:B------:R-:W2:Y:S04]  /*01c0*/  LDG.E.EL.64 R14, desc[UR4][R14.64] ;  /* 0x000000040e0e7981 */ /* 0x000ea8000c2e1b00 */
[----:B------:R-:W3:Y:S01]  /*01d0*/  LDG.E.EL.64 R16, desc[UR4][R16.64] ;  /* 0x0000000410107981 */ /* 0x000ee2000c2e1b00 */
[----:B------:R-:W-:-:S04]  /*01e0*/  IMAD.IADD R18, R2, 0x1, -R3 ;  /* 0x0000000102127824 */ /* 0x000fc800078e0a03 */
[----:B----4-:R-:W-:-:S04]  /*01f0*/  IMAD.WIDE R4, R18, 0x8, R8 ;  /* 0x0000000812047825 */ /* 0x010fc800078e0208 */
[----:B------:R-:W-:Y:S02]  /*0200*/  VIADD R0, R2, 0x2 ;  /* 0x0000000202007836 */ /* 0x000fe40000000000 */
[----:B------:R-:W4:Y:S03]  /*0210*/  LDG.E.EL.128 R4, desc[UR4][R4.64] ;  /* 0x0000000404047981 */ /* 0x000f26000c2e1d00 */
[----:B------:R-:W-:-:S04]  /*0220*/  LEA.HI R3, R13, R0, RZ, 0x4 ;  /* 0x000000000d037211 */ /* 0x000fc800078f20ff */
[----:B------:R-:W-:-:S05]  /*0230*/  LOP3.LUT R3, R3, 0xfffffff0, RZ, 0xc0, !PT ;  /* 0xfffffff003037812 */ /* 0x000fca00078ec0ff */
[----:B------:R-:W-:-:S04]  /*0240*/  IMAD.IADD R21, R0, 0x1, -R3 ;  /* 0x0000000100157824 */ /* 0x000fc800078e0a03 */
[----:B------:R-:W-:-:S06]  /*0250*/  IMAD.WIDE R8, R21, 0x8, R8 ;  /* 0x0000000815087825 */ /* 0x000fcc00078e0208 */
[----:B------:R-:W5:Y:S01]  /*0260*/  LDG.E.EL.128 R8, desc[UR4][R8.64] ;  /* 0x0000000408087981 */ /* 0x000f62000c2e1d00 */
[----:B--2---:R-:W-:Y:S02]  /*0270*/  SHF.R.U32.HI R19, RZ, 0x1c, R15 ;  /* 0x0000001cff137819 */ /* 0x004fe4000001160f */
[----:B---3--:R-:W-:Y:S02]  /*0280*/  SHF.R.U32.HI R3, RZ, 0x1c, R17 ;  /* 0x0000001cff037819 */ /* 0x008fe40000011611 */
[----:B------:R-:W-:Y:S02]  /*0290*/  LOP3.LUT R19, R19, 0x8, RZ, 0xc0, !PT ;  /* 0x0000000813137812 */ /* 0x000fe400078ec0ff */
[----:B------:R-:W-:Y:S02]  /*02a0*/  LOP3.LUT R3, R3, 0x8, RZ, 0xc0, !PT ;  /* 0x0000000803037812 */ /* 0x000fe400078ec0ff */
[----:B------:R-:W-:Y:S02]  /*02b0*/  IADD3 R19, P1, R14, R19, RZ ;  /* 0x000000130e137210 */ /* 0x000fe40007f3e0ff */
[----:B------:R-:W-:-:S03]  /*02c0*/  IADD3 R16, P0, R16, R3, RZ ;  /* 0x0000000310107210 */ /* 0x000fc60007f1e0ff */
[----:B------:R-:W-:Y:S02]  /*02d0*/  IMAD.X R20, RZ, RZ, R15, P1 ;  /* 0x000000ffff147224 */ /* 0x000fe400008e060f */
[----:B------:R-:W-:Y:S01]  /*02e0*/  IMAD.X R17, RZ, RZ, R17, P0 ;  /* 0x000000ffff117224 */ /* 0x000fe200000e0611 */
[----:B----4-:R-:W-:Y:S02]  /*02f0*/  LEA R22, P0, R4, UR6, 0x2 ;  /* 0x0000000604167c11 */ /* 0x010fe4000f8010ff */
[----:B------:R-:W-:Y:S02]  /*0300*/  SHF.R.U32.HI R23, RZ, 0x1a, R5 ;  /* 0x0000001aff177819 */ /* 0x000fe40000011605 */
[C---:B------:R-:W-:Y:S01]  /*0310*/  SHF.L.U64.HI R3, R19.reuse, 0x5, R20 ;  /* 0x0000000513037819 */ /* 0x040fe20000010214 */
[----:B------:R-:W-:Y:S01]  /*0320*/  IMAD.SHL.U32 R19, R19, 0x20, RZ ;  /* 0x0000002013137824 */ /* 0x000fe200078e00ff */
[----:B------:R-:W-:Y:S02]  /*0330*/  LEA R14, P1, R6, UR6, 0x2 ;  /* 0x00000006060e7c11 */ /* 0x000fe4000f8210ff */
[C---:B------:R-:W-:Y:S01]  /*0340*/  SHF.L.U64.HI R20, R16.reuse, 0x5, R17 ;  /* 0x0000000510147819 */ /* 0x040fe20000010211 */
[----:B------:R-:W-:Y:S01]  /*0350*/  IMAD.SHL.U32 R17, R16, 0x20, RZ ;  /* 0x0000002010117824 */ /* 0x000fe200078e00ff */
[----:B------:R-:W-:-:S02]  /*0360*/  LEA.HI.X R5, R4, UR7, R5, 0x2, P0 ;  /* 0x0000000704057c11 */ /* 0x000fc400080f1405 */
[----:B------:R-:W-:Y:S02]  /*0370*/  LOP3.LUT R23, R23, 0x20, RZ, 0xc0, !PT ;  /* 0x0000002017177812 */ /* 0x000fe400078ec0ff */
[C---:B------:R-:W-:Y:S02]  /*0380*/  LEA.HI R4, R13.reuse, R12, RZ, 0x8 ;  /* 0x0000000c0d047211 */ /* 0x040fe400078f40ff */
[--C-:B------:R-:W-:Y:S02]  /*0390*/  SHF.R.U32.HI R15, RZ, 0x1a, R7.reuse ;  /* 0x0000001aff0f7819 */ /* 0x100fe40000011607 */
[----:B------:R-:W-:Y:S02]  /*03a0*/  LEA.HI.X R0, R6, UR7, R7, 0x2, P1 ;  /* 0x0000000706007c11 */ /* 0x000fe400088f1407 */
[----:B------:R-:W-:Y:S02]  /*03b0*/  LEA.HI R13, R13, R2, RZ, 0x8 ;  /* 0x000000020d0d7211 */ /* 0x000fe400078f40ff */
[----:B------:R-:W-:-:S02]  /*03c0*/  IADD3 R6, P4, P5, R19, R22, R23 ;  /* 0x0000001613067210 */ /* 0x000fc40007d9e017 */
[----:B------:R-:W-:Y:S02]  /*03d0*/  IADD3 R22, P3, P0, R17, R22, R23 ;  /* 0x0000001611167210 */ /* 0x000fe4000787e017 */
[----:B------:R-:W-:Y:S02]  /*03e0*/  SHF.R.S32.HI R16, RZ, 0x8, R4 ;  /* 0x00000008ff107819 */ /* 0x000fe40000011404 */
[----:B------:R-:W-:Y:S02]  /*03f0*/  LOP3.LUT R15, R15, 0x20, RZ, 0xc0, !PT ;  /* 0x000000200f0f7812 */ /* 0x000fe400078ec0ff */
[----:B------:R-:W-:Y:S02]  /*0400*/  SHF.R.S32.HI R13, RZ, 0x8, R13 ;  /* 0x00000008ff0d7819 */ /* 0x000fe4000001140d */
[-C--:B------:R-:W-:Y:S02]  /*0410*/  IADD3.X R7, R3, R5.reuse, RZ, P4, P5 ;  /* 0x0000000503077210 */ /* 0x080fe400027ea4ff */
[----:B------:R-:W-:Y:S01]  /*0420*/  IADD3.X R23, R20, R5, RZ, P3, P0 ;  /* 0x0000000514177210 */ /* 0x000fe20001fe04ff */
[----:B------:R-:W-:Y:S01]  /*0430*/  IMAD.SHL.U32 R5, R16, 0x40, RZ ;  /* 0x0000004010057824 */ /* 0x000fe200078e00ff */
[----:B------:R-:W-:Y:S01]  /*0440*/  IADD3 R12, P1, P2, R17, R14, R15 ;  /* 0x0000000e110c7210 */ /* 0x000fe20007a3e00f */
[----:B------:R-:W-:-:S02]  /*0450*/  IMAD.SHL.U32 R4, R13, 0x40, RZ ;  /* 0x000000400d047824 */ /* 0x000fc400078e00ff */
[----:B------:R-:W-:Y:S01]  /*0460*/  IMAD.WIDE R6, R5, 0x4, R6 ;  /* 0x0000000405067825 */ /* 0x000fe200078e0206 */
[----:B------:R-:W-:Y:S02]  /*0470*/  IADD3.X R13, R20, R0, RZ, P1, P2 ;  /* 0x00000000140d7210 */ /* 0x000fe40000fe44ff */
[----:B------:R-:W-:Y:S01]  /*0480*/  IADD3 R14, P4, P5, R19, R14, R15 ;  /* 0x0000000e130e7210 */ /* 0x000fe20007d9e00f */
[C---:B------:R-:W-:Y:S01]  /*0490*/  IMAD.WIDE R22, R4.reuse, 0x4, R22 ;  /* 0x0000000404167825 */ /* 0x040fe200078e0216 */
[----:B-----5:R-:W-:Y:S01]  /*04a0*/  SHF.R.U32.HI R25, RZ, 0x1a, R9 ;  /* 0x0000001aff197819 */ /* 0x020fe20000011609 */
[----:B------:R-:W2:Y:S01]  /*04b0*/  LDG.E.EL R6, desc[UR4][R6.64] ;  /* 0x0000000406067981 */ /* 0x000ea2000c2e1900 */
[----:B------:R-:W-:Y:S01]  /*04c0*/  IADD3.X R15, R3, R0, RZ, P4, P5 ;  /* 0x00000000030f7210 */ /* 0x000fe200027ea4ff */
[----:B------:R-:W-:Y:S01]  /*04d0*/  IMAD.WIDE R12, R4, 0x4, R12 ;  /* 0x00000004040c7825 */ /* 0x000fe200078e020c */
[----:B------:R-:W-:Y:S02]  /*04e0*/  LEA R24, P0, R8, UR6, 0x2 ;  /* 0x0000000608187c11 */ /* 0x000fe4000f8010ff */
[----:B------:R-:W-:Y:S01]  /*04f0*/  SHF.R.U32.HI R26, RZ, 0x1a, R11 ;  /* 0x0000001aff1a7819 */ /* 0x000fe2000001160b */
[----:B------:R-:W-:Y:S01]  /*0500*/  IMAD.WIDE R14, R5, 0x4, R14 ;  /* 0x00000004050e7825 */ /* 0x000fe200078e020e */
[----:B------:R-:W-:Y:S01]  /*0510*/  LOP3.LUT R25, R25, 0x20, RZ, 0xc0, !PT ;  /* 0x0000002019197812 */ /* 0x000fe200078ec0ff */
[----:B------:R-:W3:Y:S04]  /*0520*/  LDG.E.EL R12, desc[UR4][R12.64] ;  /* 0x000000040c0c7981 */ /* 0x000ee8000c2e1900 */
[----:B------:R1:W4:Y:S04]  /*0530*/  LDG.E.EL R7, desc[UR4][R22.64] ;  /* 0x0000000416077981 */ /* 0x000328000c2e1900 */
[----:B------:R5:W2:Y:S01]  /*0540*/  LDG.E.EL R0, desc[UR4][R14.64] ;  /* 0x000000040e007981 */ /* 0x000aa2000c2e1900 */
[----:B-1----:R-:W-:-:S02]  /*0550*/  LEA R22, P1, R10, UR6, 0x2 ;  /* 0x000000060a167c11 */ /* 0x002fc4000f8210ff */
[----:B------:R-:W-:Y:S02]  /*0560*/  LEA.HI.X R13, R8, UR7, R9, 0x2, P0 ;  /* 0x00000007080d7c11 */ /* 0x000fe400080f1409 */
[----:B------:R-:W-:Y:S01]  /*0570*/  LEA.HI.X R16, R10, UR7, R11, 0x2, P1 ;  /* 0x000000070a107c11 */ /* 0x000fe200088f140b */
[----:B------:R-:W-:Y:S01]  /*0580*/  IMAD.WIDE R8, R18, 0x8, R30 ;  /* 0x0000000812087825 */ /* 0x000fe200078e021e */
[----:B------:R-:W-:Y:S02]  /*0590*/  LOP3.LUT R10, R26, 0x20, RZ, 0xc0, !PT ;  /* 0x000000201a0a7812 */ /* 0x000fe400078ec0ff */
[-CC-:B------:R-:W-:Y:S02]  /*05a0*/  IADD3 R26, P4, P5, R17, R24.reuse, R25.reuse ;  /* 0x00000018111a7210 */ /* 0x180fe40007d9e019 */
[----:B0----5:R-:W-:Y:S02]  /*05b0*/  IADD3 R14, P3, P0, R19, R24, R25 ;  /* 0x00000018130e7210 */ /* 0x021fe4000787e019 */
[----:B------:R-:W-:-:S02]  /*05c0*/  IADD3 R24, P1, P2, R17, R22, R10 ;  /* 0x0000001611187210 */ /* 0x000fc40007a3e00a */
[CC--:B------:R-:W-:Y:S02]  /*05d0*/  IADD3.X R27, R20.reuse, R13.reuse, RZ, P4, P5 ;  /* 0x0000000d141b7210 */ /* 0x0c0fe400027ea4ff */
[----:B------:R-:W-:Y:S02]  /*05e0*/  IADD3 R22, P4, P5, R19, R22, R10 ;  /* 0x0000001613167210 */ /* 0x000fe40007d9e00a */
[----:B------:R-:W5:Y:S01]  /*05f0*/  LDG.E.EL.128 R8, desc[UR4][R8.64] ;  /* 0x0000000408087981 */ /* 0x000f62000c2e1d00 */
[----:B------:R-:W-:Y:S02]  /*0600*/  IADD3.X R15, R3, R13, RZ, P3, P0 ;  /* 0x0000000d030f7210 */ /* 0x000fe40001fe04ff */
[----:B------:R-:W-:Y:S01]  /*0610*/  IADD3.X R25, R20, R16, RZ, P1, P2 ;  /* 0x0000001014197210 */ /* 0x000fe20000fe44ff */
[----:B------:R-:W-:-:S04]  /*0620*/  IMAD.WIDE R14, R5, 0x4, R14 ;  /* 0x00000004050e7825 */ /* 0x000fc800078e020e */
[C---:B------:R-:W-:Y:S01]  /*0630*/  IMAD.WIDE R24, R4.reuse, 0x4, R24 ;  /* 0x0000000404187825 */ /* 0x040fe200078e0218 */
[----:B------:R-:W-:Y:S01]  /*0640*/  IADD3.X R23, R3, R16, RZ, P4, P5 ;  /* 0x0000001003177210 */ /* 0x000fe200027ea4ff */
[----:B------:R-:W2:Y:S02]  /*0650*/  LDG.E.EL R14, desc[UR4][R14.64] ;  /* 0x000000040e0e7981 */ /* 0x000ea4000c2e1900 */
[----:B------:R-:W-:-:S04]  /*0660*/  IMAD.WIDE R26, R4, 0x4, R26 ;  /* 0x00000004041a7825 */ /* 0x000fc800078e021a */
[----:B------:R-:W-:Y:S01]  /*0670*/  IMAD.WIDE R22, R5, 0x4, R22 ;  /* 0x0000000405167825 */ /* 0x000fe200078e0216 */
[----:B------:R-:W2:Y:S04]  /*0680*/  LDG.E.EL R13, desc[UR4][R26.64] ;  /* 0x000000041a0d7981 */ /* 0x000ea8000c2e1900 */
[----:B------:R0:W2:Y:S01]  /*0690*/  LDG.E.EL R15, desc[UR4][R24.64] ;  /* 0x00000004180f7981 */ /* 0x0000a2000c2e1900 */
[----:B------:R-:W-:-:S03]  /*06a0*/  IMAD.WIDE R30, R21, 0x8, R30 ;  /* 0x00000008151e7825 */ /* 0x000fc600078e021e */
[----:B------:R1:W2:Y:S01]  /*06b0*/  LDG.E.EL R16, desc[UR4][R22.64] ;  /* 0x0000000416107981 */ /* 0x0002a2000c2e1900 */
[--C-:B-----5:R-:W-:Y:S02]  /*06c0*/  SHF.R.U32.HI R28, RZ, 0x1a, R9.reuse ;  /* 0x0000001aff1c7819 */ /* 0x120fe40000011609 */
[----:B0-----:R-:W-:Y:S02]  /*06d0*/  LEA R24, P0, R8, UR6, 0x2 ;  /* 0x0000000608187c11 */ /* 0x001fe4000f8010ff */
[----:B------:R-:W-:Y:S02]  /*06e0*/  LOP3.LUT R25, R28, 0x20, RZ, 0xc0, !PT ;  /* 0x000000201c197812 */ /* 0x000fe400078ec0ff */
[----:B------:R-:W-:Y:S02]  /*06f0*/  LEA.HI.X R21, R8, UR7, R9, 0x2, P0 ;  /* 0x0000000708157c11 */ /* 0x000fe400080f1409 */
[----:B------:R-:W-:Y:S02]  /*0700*/  IADD3 R26, P2, P3, R17, R24, R25 ;  /* 0x00000018111a7210 */ /* 0x000fe40007b5e019 */
[----:B------:R-:W-:-:S02]  /*0710*/  SHF.R.U32.HI R8, RZ, 0x1a, R11 ;  /* 0x0000001aff087819 */ /* 0x000fc4000001160b */
[----:B------:R-:W-:Y:S02]  /*0720*/  IADD3.X R27, R20, R21, RZ, P2, P3 ;  /* 0x00000015141b7210 */ /* 0x000fe400017e64ff */
[----:B-1----:R-:W-:Y:S02]  /*0730*/  LEA R22, P2, R10, UR6, 0x2 ;  /* 0x000000060a167c11 */ /* 0x002fe4000f8410ff */
[----:B------:R-:W-:Y:S02]  /*0740*/  LOP3.LUT R8, R8, 0x20, RZ, 0xc0, !PT ;  /* 0x0000002008087812 */ /* 0x000fe400078ec0ff */
[----:B------:R-:W-:Y:S02]  /*0750*/  LEA.HI.X R23, R10, UR7, R11, 0x2, P2 ;  /* 0x000000070a177c11 */ /* 0x000fe400090f140b */
[-CC-:B------:R-:W-:Y:S02]  /*0760*/  IADD3 R28, P2, P3, R17, R22.reuse, R8.reuse ;  /* 0x00000016111c7210 */ /* 0x180fe40007b5e008 */
[----:B------:R-:W-:-:S02]  /*0770*/  IADD3 R22, P4, P5, R19, R22, R8 ;  /* 0x0000001613167210 */ /* 0x000fc40007d9e008 */
[----:B------:R-:W5:Y:S01]  /*0780*/  LDG.E.EL.128 R8, desc[UR4][R30.64] ;  /* 0x000000041e087981 */ /* 0x000f62000c2e1d00 */
[----:B------:R-:W-:Y:S01]  /*0790*/  IMAD.WIDE R26, R4, 0x4, R26 ;  /* 0x00000004041a7825 */ /* 0x000fe200078e021a */
[-C--:B------:R-:W-:Y:S02]  /*07a0*/  IADD3.X R29, R20, R23.reuse, RZ, P2, P3 ;  /* 0x00000017141d7210 */ /* 0x080fe400017e64ff */
[----:B------:R-:W-:Y:S02]  /*07b0*/  IADD3.X R23, R3, R23, RZ, P4, P5 ;  /* 0x0000001703177210 */ /* 0x000fe400027ea4ff */
[----:B------:R-:W-:Y:S01]  /*07c0*/  IADD3 R24, P0, P1, R19, R24, R25 ;  /* 0x0000001813187210 */ /* 0x000fe2000791e019 */
[----:B------:R5:W2:Y:S01]  /*07d0*/  LDG.E.EL R26, desc[UR4][R26.64] ;  /* 0x000000041a1a7981 */ /* 0x000aa2000c2e1900 */
[----:B------:R-:W-:Y:S02]  /*07e0*/  IMAD.WIDE R22, R5, 0x4, R22 ;  /* 0x0000000405167825 */ /* 0x000fe400078e0216 */
[----:B------:R-:W-:-:S03]  /*07f0*/  IADD3.X R25, R3, R21, RZ, P0, P1 ;  /* 0x0000001503197210 */ /* 0x000fc600007e24ff */
[----:B------:R0:W2:Y:S01]  /*0800*/  LDG.E.EL R21, desc[UR4][R22.64] ;  /* 0x0000000416157981 */ /* 0x0000a2000c2e1900 */
[----:B------:R-:W-:-:S04]  /*0810*/  IMAD.WIDE R24, R5, 0x4, R24 ;  /* 0x0000000405187825 */ /* 0x000fc800078e0218 */
[----:B------:R-:W-:Y:S02]  /*0820*/  IMAD.WIDE R28, R4, 0x4, R28 ;  /* 0x00000004041c7825 */ /* 0x000fe400078e021c */
[----:B------:R-:W2:Y:S04]  /*0830*/  LDG.E.EL R24, desc[UR4][R24.64] ;  /* 0x0000000418187981 */ /* 0x000ea8000c2e1900 */
[----:B------:R-:W2:Y:S01]  /*0840*/  LDG.E.EL R25, desc[UR4][R28.64] ;  /* 0x000000041c197981 */ /* 0x000ea2000c2e1900 */
[----:B-----5:R-:W-:-:S04]  /*0850*/  SHF.R.U32.HI R27, RZ, 0x1a, R9 ;  /* 0x0000001aff1b7819 */ /* 0x020fc80000011609 */
[----:B------:R-:W-:Y:S02]  /*0860*/  LOP3.LUT R30, R27, 0x20, RZ, 0xc0, !PT ;  /* 0x000000201b1e7812 */ /* 0x000fe400078ec0ff */
[----:B------:R-:W-:-:S04]  /*0870*/  LEA R27, P0, R8, UR6, 0x2 ;  /* 0x00000006081b7c11 */ /* 0x000fc8000f8010ff */
[----:B------:R-:W-:Y:S02]  /*0880*/  LEA.HI.X R9, R8, UR7, R9, 0x2, P0 ;  /* 0x0000000708097c11 */ /* 0x000fe400080f1409 */
[-CC-:B0-----:R-:W-:Y:S02]  /*0890*/  IADD3 R22, P0, P1, R17, R27.reuse, R30.reuse ;  /* 0x0000001b11167210 */ /* 0x181fe4000791e01e */
[----:B------:R-:W-:Y:S02]  /*08a0*/  IADD3 R8, P2, P3, R19, R27, R30 ;  /* 0x0000001b13087210 */ /* 0x000fe40007b5e01e */
[-C--:B------:R-:W-:Y:S02]  /*08b0*/  IADD3.X R23, R20, R9.reuse, RZ, P0, P1 ;  /* 0x0000000914177210 */ /* 0x080fe400007e24ff */
[----:B------:R-:W-:Y:S01]  /*08c0*/  IADD3.X R9, R3, R9, RZ, P2, P3 ;  /* 0x0000000903097210 */ /* 0x000fe200017e64ff */
[----:B------:R-:W-:-:S04]  /*08d0*/  IMAD.WIDE R22, R4, 0x4, R22 ;  /* 0x0000000404167825 */ /* 0x000fc800078e0216 */
[----:B------:R-:W-:Y:S02]  /*08e0*/  IMAD.WIDE R8, R5, 0x4, R8 ;  /* 0x0000000405087825 */ /* 0x000fe400078e0208 */
[----:B------:R-:W5:Y:S01]  /*08f0*/  LDG.E.EL R22, desc[UR4][R22.64] ;  /* 0x0000000416167981 */ /* 0x000f62000c2e1900 */
[----:B------:R-:W-:-:S03]  /*0900*/  SHF.R.U32.HI R30, RZ, 0x1a, R11 ;  /* 0x0000001aff1e7819 */ /* 0x000fc6000001160b */
[----:B------:R0:W5:Y:S01]  /*0910*/  LDG.E.EL R23, desc[UR4][R8.64] ;  /* 0x0000000408177981 */ /* 0x000162000c2e1900 */
[----:B------:R-:W-:Y:S01]  /*0920*/  LOP3.LUT R30, R30, 0x20, RZ, 0xc0, !PT ;  /* 0x000000201e1e7812 */ /* 0x000fe200078ec0ff */
[----:B0-----:R-:W0:Y:S01]  /*0930*/  LDC.64 R8, c[0x0][0x230] ;  /* 0x00008c00ff087b82 */ /* 0x001e220000000a00 */
[----:B------:R-:W-:-:S04]  /*0940*/  LEA R31, P0, R10, UR6, 0x2 ;  /* 0x000000060a1f7c11 */ /* 0x000fc8000f8010ff */
[-CC-:B------:R-:W-:Y:S02]  /*0950*/  IADD3 R28, P1, P2, R17, R31.reuse, R30.reuse ;  /* 0x0000001f111c7210 */ /* 0x180fe40007a3e01e */
[----:B------:R-:W-:Y:S02]  /*0960*/  LEA.HI.X R17, R10, UR7, R11, 0x2, P0 ;  /* 0x000000070a117c11 */ /* 0x000fe400080f140b */
[----:B------:R-:W-:Y:S02]  /*0970*/  IADD3 R30, P3, P4, R19, R31, R30 ;  /* 0x0000001f131e7210 */ /* 0x000fe40007c7e01e */
[-C--:B------:R-:W-:Y:S02]  /*0980*/  IADD3.X R29, R20, R17.reuse, RZ, P1, P2 ;  /* 0x00000011141d7210 */ /* 0x080fe40000fe44ff */
[----:B------:R-:W-:Y:S01]  /*0990*/  IADD3.X R31, R3, R17, RZ, P3, P4 ;  /* 0x00000011031f7210 */ /* 0x000fe20001fe84ff */
[----:B------:R-:W-:-:S04]  /*09a0*/  IMAD.WIDE R28, R4, 0x4, R28 ;  /* 0x00000004041c7825 */ /* 0x000fc800078e021c */
[----:B------:R-:W-:Y:S02]  /*09b0*/  IMAD.WIDE R30, R5, 0x4, R30 ;  /* 0x00000004051e7825 */ /* 0x000fe400078e021e */
[----:B------:R-:W5:Y:S01]  /*09c0*/  LDG.E.EL R28, desc[UR4][R28.64] ;  /* 0x000000041c1c7981 */ /* 0x000f62000c2e1900 */
[----:B------:R-:W1:Y:S01]  /*09d0*/  LDC.64 R4, c[0x0][0x238] ;  /* 0x00008e00ff047b82 */ /* 0x000e620000000a00 */
[----:B0-----:R-:W-:Y:S02]  /*09e0*/  IMAD.WIDE R8, R18, 0x4, R8 ;  /* 0x0000000412087825 */ /* 0x001fe400078e0208 */
[----:B------:R-:W5:Y:S04]  /*09f0*/  LDG.E.EL R30, desc[UR4][R30.64] ;  /* 0x000000041e1e7981 */ /* 0x000f68000c2e1900 */
[----:B------:R-:W5:Y:S01]  /*0a00*/  LDG.E.EL.128 R8, desc[UR4][R8.64] ;  /* 0x0000000408087981 */ /* 0x000f62000c2e1d00 */
[----:B---3--:R-:W-:-:S02]  /*0a10*/  FSETP.GEU.AND P1, PT, R12, RZ, PT ;  /* 0x000000ff0c00720b */ /* 0x008fc40003f2e000 */
[----:B----4-:R-:W-:Y:S02]  /*0a20*/  FSETP.GEU.AND P0, PT, R7, RZ, PT ;  /* 0x000000ff0700720b */ /* 0x010fe40003f0e000 */
[----:B--2---:R-:W-:Y:S02]  /*0a30*/  FSETP.GEU.AND P3, PT, R26, RZ, PT ;  /* 0x000000ff1a00720b */ /* 0x004fe40003f6e000 */
[----:B------:R-:W-:Y:S02]  /*0a40*/  FSETP.GEU.AND P4, PT, R25, RZ, PT ;  /* 0x000000ff1900720b */ /* 0x000fe40003f8e000 */
[----:B------:R-:W-:Y:S02]  /*0a50*/  FSETP.GEU.AND P2, PT, R6, RZ, PT ;  /* 0x000000ff0600720b */ /* 0x000fe40003f4e000 */
[----:B------:R-:W-:Y:S02]  /*0a60*/  FSETP.GEU.AND P5, PT, R24, RZ, PT ;  /* 0x000000ff1800720b */ /* 0x000fe40003fae000 */
[----:B------:R-:W-:-:S02]  /*0a70*/  FSEL R12, R12, RZ, P1 ;  /* 0x000000ff0c0c7208 */ /* 0x000fc40000800000 */
[----:B------:R-:W-:Y:S02]  /*0a80*/  FSEL R7, R7, RZ, P0 ;  /* 0x000000ff07077208 */ /* 0x000fe40000000000 */
[----:B------:R-:W-:Y:S02]  /*0a90*/  FSEL R26, R26, RZ, P3 ;  /* 0x000000ff1a1a7208 */ /* 0x000fe40001800000 */
[----:B------:R-:W-:Y:S02]  /*0aa0*/  FSEL R25, R25, RZ, P4 ;  /* 0x000000ff19197208 */ /* 0x000fe40002000000 */
[----:B------:R-:W-:Y:S02]  /*0ab0*/  FSETP.GEU.AND P1, PT, R0, RZ, PT ;  /* 0x000000ff0000720b */ /* 0x000fe40003f2e000 */
[----:B------:R-:W-:Y:S02]  /*0ac0*/  FSETP.GEU.AND P6, PT, R21, RZ, PT ;  /* 0x000000ff1500720b */ /* 0x000fe40003fce000 */
[----:B------:R-:W-:-:S02]  /*0ad0*/  FSEL R17, R6, RZ, P2 ;  /* 0x000000ff06117208 */ /* 0x000fc40001000000 */
[----:B------:R-:W-:Y:S02]  /*0ae0*/  FSEL R24, R24, RZ, P5 ;  /* 0x000000ff18187208 */ /* 0x000fe40002800000 */
[----:B------:R-:W-:Y:S01]  /*0af0*/  FSETP.GEU.AND P5, PT, R13, RZ, PT ;  /* 0x000000ff0d00720b */ /* 0x000fe20003fae000 */
[----:B------:R-:W-:Y:S01]  /*0b00*/  FADD R26, -R7, R26 ;  /* 0x0000001a071a7221 */ /* 0x000fe20000000100 */
[----:B------:R-:W-:Y:S01]  /*0b10*/  FSEL R6, R0, RZ, P1 ;  /* 0x000000ff00067208 */ /* 0x000fe20000800000 */
[----:B------:R-:W-:Y:S01]  /*0b20*/  FADD R25, -R12, R25 ;  /* 0x000000190c197221 */ /* 0x000fe20000000100 */
[----:B------:R-:W-:Y:S01]  /*0b30*/  FSEL R21, R21, RZ, P6 ;  /* 0x000000ff15157208 */ /* 0x000fe20003000000 */
[----:B------:R-:W-:Y:S01]  /*0b40*/  FADD R24, -R17, R24 ;  /* 0x0000001811187221 */ /* 0x000fe20000000100 */
[----:B------:R-:W-:Y:S02]  /*0b50*/  FSETP.GEU.AND P0, PT, R14, RZ, PT ;  /* 0x000000ff0e00720b */ /* 0x000fe40003f0e000 */
[----:B------:R-:W-:Y:S01]  /*0b60*/  FSETP.GEU.AND P4, PT, R15, RZ, PT ;  /* 0x000000ff0f00720b */ /* 0x000fe20003f8e000 */
[----:B-1----:R-:W-:Y:S01]  /*0b70*/  IMAD.WIDE R2, R2, 0x4, R4 ;  /* 0x0000000402027825 */ /* 0x002fe200078e0204 */
[----:B------:R-:W-:-:S03]  /*0b80*/  FSEL R13, R13, RZ, P5 ;  /* 0x000000ff0d0d7208 */ /* 0x000fc60002800000 */
[----:B------:R-:W-:Y:S01]  /*0b90*/  FADD R21, -R6, R21 ;  /* 0x0000001506157221 */ /* 0x000fe20000000100 */
[C---:B------:R-:W-:Y:S02]  /*0ba0*/  FSETP.GEU.AND P3, PT, R16.reuse, RZ, PT ;  /* 0x000000ff1000720b */ /* 0x040fe40003f6e000 */
[----:B------:R-:W-:Y:S02]  /*0bb0*/  FSEL R0, R15, RZ, P4 ;  /* 0x000000ff0f007208 */ /* 0x000fe40002000000 */
[----:B------:R-:W-:Y:S02]  /*0bc0*/  FSEL R16, R16, RZ, P3 ;  /* 0x000000ff10107208 */ /* 0x000fe40001800000 */
[----:B-----5:R-:W-:-:S04]  /*0bd0*/  FSETP.GEU.AND P2, PT, R22, RZ, PT ;  /* 0x000000ff1600720b */ /* 0x020fc80003f4e000 */
[----:B------:R-:W-:Y:S02]  /*0be0*/  FSEL R22, R22, RZ, P2 ;  /* 0x000000ff16167208 */ /* 0x000fe40001000000 */
[----:B------:R-:W-:Y:S02]  /*0bf0*/  FSETP.GEU.AND P1, PT, R23, RZ, PT ;  /* 0x000000ff1700720b */ /* 0x000fe40003f2e000 */
[----:B------:R-:W-:Y:S02]  /*0c00*/  FSETP.GEU.AND P6, PT, R28, RZ, PT ;  /* 0x000000ff1c00720b */ /* 0x000fe40003fce000 */
[----:B------:R-:W-:Y:S02]  /*0c10*/  FSETP.GEU.AND P5, PT, R30, RZ, PT ;  /* 0x000000ff1e00720b */ /* 0x000fe40003fae000 */
[----:B------:R-:W-:Y:S01]  /*0c20*/  FSEL R15, R28, RZ, P6 ;  /* 0x000000ff1c0f7208 */ /* 0x000fe20003000000 */
[----:B------:R-:W-:Y:S01]  /*0c30*/  FFMA R4, R8, R26, R7 ;  /* 0x0000001a08047223 */ /* 0x000fe20000000007 */
[----:B------:R-:W-:Y:S01]  /*0c40*/  FFMA R5, R9, R25, R12 ;  /* 0x0000001909057223 */ /* 0x000fe2000000000c */
[----:B------:R-:W-:Y:S01]  /*0c50*/  FSEL R7, R14, RZ, P0 ;  /* 0x000000ff0e077208 */ /* 0x000fe20000000000 */
[----:B------:R-:W-:Y:S01]  /*0c60*/  FFMA R8, R8, R24, R17 ;  /* 0x0000001808087223 */ /* 0x000fe20000000011 */
[----:B------:R-:W-:Y:S01]  /*0c70*/  FSEL R12, R23, RZ, P1 ;  /* 0x000000ff170c7208 */ /* 0x000fe20000800000 */
[----:B------:R-:W-:Y:S01]  /*0c80*/  FFMA R9, R9, R21, R6 ;  /* 0x0000001509097223 */ /* 0x000fe20000000006 */
[----:B------:R-:W-:Y:S01]  /*0c90*/  FSEL R17, R30, RZ, P5 ;  /* 0x000000ff1e117208 */ /* 0x000fe20002800000 */
[----:B------:R-:W-:Y:S01]  /*0ca0*/  FADD R6, -R13, R22 ;  /* 0x000000160d067221 */ /* 0x000fe20000000100 */
[----:B------:R-:W-:Y:S01]  /*0cb0*/  FADD R15, -R0, R15 ;  /* 0x0000000f000f7221 */ /* 0x000fe20000000100 */
[----:B------:R-:W-:-:S02]  /*0cc0*/  FADD R12, -R7, R12 ;  /* 0x0000000c070c7221 */ /* 0x000fc40000000100 */
[----:B------:R-:W-:Y:S01]  /*0cd0*/  FADD R17, -R16, R17 ;  /* 0x0000001110117221 */ /* 0x000fe20000000100 */
[C---:B------:R-:W-:Y:S01]  /*0ce0*/  FFMA R6, R10.reuse, R6, R13 ;  /* 0x000000060a067223 */ /* 0x040fe2000000000d */
[----:B------:R-:W-:Y:S01]  /*0cf0*/  FFMA R10, R10, R12, R7 ;  /* 0x0000000c0a0a7223 */ /* 0x000fe20000000007 */
[C---:B------:R-:W-:Y:S01]  /*0d00*/  FFMA R7, R11.reuse, R15, R0 ;  /* 0x0000000f0b077223 */ /* 0x040fe20000000000 */
[----:B------:R-:W-:-:S04]  /*0d10*/  FFMA R11, R11, R17, R16 ;  /* 0x000000110b0b7223 */ /* 0x000fc80000000010 */
[----:B------:R-:W-:Y:S04]  /*0d20*/  STG.E.128 desc[UR4][R2.64], R4 ;  /* 0x0000000402007986 */ /* 0x000fe8000c101d04 */
[----:B------:R-:W-:Y:S01]  /*0d30*/  STG.E.128 desc[UR4][R2.64+0x800], R8 ;  /* 0x0008000802007986 */ /* 0x000fe2000c101d04 */
[----:B------:R-:W-:Y:S05]  /*0d40*/  EXIT ;  /* 0x000000000000794d */ /* 0x000fea0003800000 */
.L_x_0:
[----:B------:R-:W-:-:S00]  /*0d50*/  BRA `(.L_x_0) ;  /* 0xfffffffc00fc7947 */ /* 0x000fc0000383ffff */
[----:B------:R-:W-:-:S00]  /*0d60*/  NOP ;  /* 0x0000000000007918 */ /* 0x000fc00000000000 */
        /* <DEDUP_REMOVED lines=9> */
.L_x_1:


//--------------------- .nv.constant0.triton_poi_fused__unsafe_index_add_mul_relu_sub_51 --------------------------
	.section	.nv.constant0.triton_poi_fused__unsafe_index_add_mul_relu_sub_51,"a",@progbits
	.sectionflags	@""
	.align	4
.nv.constant0.triton_poi_fused__unsafe_index_add_mul_relu_sub_51:
	.zero		580
